//
// Generated by NVIDIA NVVM Compiler
//
// Compiler Build ID: CL-36424714
// Cuda compilation tools, release 13.0, V13.0.88
// Based on NVVM 20.0.0
//

.version 9.0
.target sm_100
.address_size 64

	// .globl	_Z17count_even_kernelPiPxi
// _ZZ17count_even_kernelPiPxiE5cache has been demoted

.visible .entry _Z17count_even_kernelPiPxi(
	.param .u64 .ptr .align 1 _Z17count_even_kernelPiPxi_param_0,
	.param .u64 .ptr .align 1 _Z17count_even_kernelPiPxi_param_1,
	.param .u32 _Z17count_even_kernelPiPxi_param_2
)
{
	.reg .pred 	%p<7>;
	.reg .b32 	%r<22>;
	.reg .b64 	%rd<21>;
	// demoted variable
	.shared .align 8 .b8 _ZZ17count_even_kernelPiPxiE5cache[4096];
	ld.param.u64 	%rd5, [_Z17count_even_kernelPiPxi_param_0];
	ld.param.u64 	%rd6, [_Z17count_even_kernelPiPxi_param_1];
	ld.param.u32 	%r11, [_Z17count_even_kernelPiPxi_param_2];
	mov.u32 	%r1, %tid.x;
	mov.u32 	%r2, %ctaid.x;
	mov.u32 	%r21, %ntid.x;
	mad.lo.s32 	%r20, %r2, %r21, %r1;
	setp.ge.s32 	%p1, %r20, %r11;
	mov.b64 	%rd20, 0;
	@%p1 bra 	$L__BB0_3;
	mov.u32 	%r12, %nctaid.x;
	mul.lo.s32 	%r5, %r21, %r12;
	cvta.to.global.u64 	%rd1, %rd5;
	mov.b64 	%rd20, 0;
$L__BB0_2:
	mul.wide.s32 	%rd9, %r20, 4;
	add.s64 	%rd10, %rd1, %rd9;
	ld.global.u32 	%r13, [%rd10];
	not.b32 	%r14, %r13;
	and.b32  	%r15, %r14, 1;
	cvt.u64.u32 	%rd11, %r15;
	add.s64 	%rd20, %rd20, %rd11;
	add.s32 	%r20, %r20, %r5;
	setp.lt.s32 	%p2, %r20, %r11;
	@%p2 bra 	$L__BB0_2;
$L__BB0_3:
	shl.b32 	%r16, %r1, 3;
	mov.u32 	%r17, _ZZ17count_even_kernelPiPxiE5cache;
	add.s32 	%r8, %r17, %r16;
	st.shared.u64 	[%r8], %rd20;
	bar.sync 	0;
	setp.lt.u32 	%p3, %r21, 2;
	@%p3 bra 	$L__BB0_7;
$L__BB0_4:
	shr.u32 	%r10, %r21, 1;
	setp.ge.u32 	%p4, %r1, %r10;
	@%p4 bra 	$L__BB0_6;
	shl.b32 	%r18, %r10, 3;
	add.s32 	%r19, %r8, %r18;
	ld.shared.u64 	%rd12, [%r19];
	ld.shared.u64 	%rd13, [%r8];
	add.s64 	%rd14, %rd13, %rd12;
	st.shared.u64 	[%r8], %rd14;
$L__BB0_6:
	bar.sync 	0;
	setp.gt.u32 	%p5, %r21, 3;
	mov.u32 	%r21, %r10;
	@%p5 bra 	$L__BB0_4;
$L__BB0_7:
	setp.ne.s32 	%p6, %r1, 0;
	@%p6 bra 	$L__BB0_9;
	ld.shared.u64 	%rd15, [_ZZ17count_even_kernelPiPxiE5cache];
	cvta.to.global.u64 	%rd16, %rd6;
	mul.wide.u32 	%rd17, %r2, 8;
	add.s64 	%rd18, %rd16, %rd17;
	st.global.u64 	[%rd18], %rd15;
$L__BB0_9:
	ret;

}


// ===== COMPILED SASS (sm_100) =====

	.target	sm_100

	.elftype	@"ET_EXEC"


//--------------------- .note.nv.tkinfo           --------------------------
	.section	.note.nv.tkinfo,"",@"SHT_NOTE"
	.sectionflags	@"SHF_NOTE_NV_TKINFO"
	.tkinfo
        /*0018*/ 	.word	0x00000002
        /*0030*/ 	.string	""
        /*0030*/ 	.string	"ptxas"
        /*0030*/ 	.string	"Cuda compilation tools, release 13.0, V13.0.88"
        /*0030*/ 	.string	"Build cuda_13.0.r13.0/compiler.36424714_0"
        /*0030*/ 	.string	"-arch sm_100 -m 64 "



//--------------------- .note.nv.cuinfo           --------------------------
	.section	.note.nv.cuinfo,"",@"SHT_NOTE"
	.sectionflags	@"SHF_NOTE_NV_CUINFO"
        /*0018*/ 	.short	0x0002
        /*001a*/ 	.short	0x0064
        /*001c*/ 	.short	0x0082
	.zero		2


//--------------------- .nv.info                  --------------------------
	.section	.nv.info,"",@"SHT_CUDA_INFO"
	.align	4


	//----- nvinfo : EIATTR_REGCOUNT
	.align		4
        /*0000*/ 	.byte	0x04, 0x2f
        /*0002*/ 	.short	(.L_1 - .L_0)
	.align		4
.L_0:
        /*0004*/ 	.word	index@(_Z17count_even_kernelPiPxi)
        /*0008*/ 	.word	0x00000010


	//----- nvinfo : EIATTR_FRAME_SIZE
	.align		4
.L_1:
        /*000c*/ 	.byte	0x04, 0x11
        /*000e*/ 	.short	(.L_3 - .L_2)
	.align		4
.L_2:
        /*0010*/ 	.word	index@(_Z17count_even_kernelPiPxi)
        /*0014*/ 	.word	0x00000000


	//----- nvinfo : EIATTR_MIN_STACK_SIZE
	.align		4
.L_3:
        /*0018*/ 	.byte	0x04, 0x12
        /*001a*/ 	.short	(.L_5 - .L_4)
	.align		4
.L_4:
        /*001c*/ 	.word	index@(_Z17count_even_kernelPiPxi)
        /*0020*/ 	.word	0x00000000
.L_5:


//--------------------- .nv.compat                --------------------------
	.section	.nv.compat,"",@"SHT_CUDA_COMPAT_INFO"
	.align	4
        /*0000*/ 	.byte	0x02, 0x09, 0x00, 0x00, 0x02, 0x02, 0x01, 0x00, 0x02, 0x05, 0x05, 0x00, 0x03, 0x07, 0x01, 0x01
        /*0010*/ 	.byte	0x02, 0x03, 0x00, 0x00, 0x02, 0x06, 0x01, 0x00, 0x04, 0x0b, 0x08, 0x00, 0x09, 0x00, 0x00, 0x00
        /*0020*/ 	.byte	0x00, 0x00, 0x00, 0x00


//--------------------- .nv.info._Z17count_even_kernelPiPxi --------------------------
	.section	.nv.info._Z17count_even_kernelPiPxi,"",@"SHT_CUDA_INFO"
	.sectionflags	@""
	.align	4


	//----- nvinfo : EIATTR_CUDA_API_VERSION
	.align		4
        /*0000*/ 	.byte	0x04, 0x37
        /*0002*/ 	.short	(.L_7 - .L_6)
.L_6:
        /*0004*/ 	.word	0x00000082


	//----- nvinfo : EIATTR_KPARAM_INFO
	.align		4
.L_7:
        /*0008*/ 	.byte	0x04, 0x17
        /*000a*/ 	.short	(.L_9 - .L_8)
.L_8:
        /*000c*/ 	.word	0x00000000
        /*0010*/ 	.short	0x0002
        /*0012*/ 	.short	0x0010
        /*0014*/ 	.byte	0x00, 0xf0, 0x11, 0x00


	//----- nvinfo : EIATTR_KPARAM_INFO
	.align		4
.L_9:
        /*0018*/ 	.byte	0x04, 0x17
        /*001a*/ 	.short	(.L_11 - .L_10)
.L_10:
        /*001c*/ 	.word	0x00000000
        /*0020*/ 	.short	0x0001
        /*0022*/ 	.short	0x0008
        /*0024*/ 	.byte	0x00, 0xf5, 0x21, 0x00


	//----- nvinfo : EIATTR_KPARAM_INFO
	.align		4
.L_11:
        /*0028*/ 	.byte	0x04, 0x17
        /*002a*/ 	.short	(.L_13 - .L_12)
.L_12:
        /*002c*/ 	.word	0x00000000
        /*0030*/ 	.short	0x0000
        /*0032*/ 	.short	0x0000
        /*0034*/ 	.byte	0x00, 0xf5, 0x21, 0x00


	//----- nvinfo : EIATTR_SPARSE_MMA_MASK
	.align		4
.L_13:
        /*0038*/ 	.byte	0x03, 0x50
        /*003a*/ 	.short	0x0000


	//----- nvinfo : EIATTR_MAXREG_COUNT
	.align		4
        /*003c*/ 	.byte	0x03, 0x1b
        /*003e*/ 	.short	0x00ff


	//----- nvinfo : EIATTR_NUM_BARRIERS
	.align		4
        /*0040*/ 	.byte	0x02, 0x4c
        /*0042*/ 	.byte	0x01
	.zero		1


	//----- nvinfo : EIATTR_MERCURY_ISA_VERSION
	.align		4
        /*0044*/ 	.byte	0x03, 0x5f
        /*0046*/ 	.short	0x0101


	//----- nvinfo : EIATTR_VRC_CTA_INIT_COUNT
	.align		4
        /*0048*/ 	.byte	0x02, 0x4a
	.zero		1
	.zero		1


	//----- nvinfo : EIATTR_EXIT_INSTR_OFFSETS
	.align		4
        /*004c*/ 	.byte	0x04, 0x1c
        /*004e*/ 	.short	(.L_15 - .L_14)


	//   ....[0]....
.L_14:
        /*0050*/ 	.word	0x00000300


	//   ....[1]....
        /*0054*/ 	.word	0x00000380


	//----- nvinfo : EIATTR_CRS_STACK_SIZE
	.align		4
.L_15:
        /*0058*/ 	.byte	0x04, 0x1e
        /*005a*/ 	.short	(.L_17 - .L_16)
.L_16:
        /*005c*/ 	.word	0x00000000


	//----- nvinfo : EIATTR_CBANK_PARAM_SIZE
	.align		4
.L_17:
        /*0060*/ 	.byte	0x03, 0x19
        /*0062*/ 	.short	0x0014


	//----- nvinfo : EIATTR_PARAM_CBANK
	.align		4
        /*0064*/ 	.byte	0x04, 0x0a
        /*0066*/ 	.short	(.L_19 - .L_18)
	.align		4
.L_18:
        /*0068*/ 	.word	index@(.nv.constant0._Z17count_even_kernelPiPxi)
        /*006c*/ 	.short	0x0380
        /*006e*/ 	.short	0x0014


	//----- nvinfo : EIATTR_SW_WAR
	.align		4
.L_19:
        /*0070*/ 	.byte	0x04, 0x36
        /*0072*/ 	.short	(.L_21 - .L_20)
.L_20:
        /*0074*/ 	.word	0x00000008
.L_21:


//--------------------- .nv.callgraph             --------------------------
	.section	.nv.callgraph,"",@"SHT_CUDA_CALLGRAPH"
	.align	4
	.sectionentsize	8
	.align		4
        /*0000*/ 	.word	0x00000000
	.align		4
        /*0004*/ 	.word	0xffffffff
	.align		4
        /*0008*/ 	.word	0x00000000
	.align		4
        /*000c*/ 	.word	0xfffffffe
	.align		4
        /*0010*/ 	.word	0x00000000
	.align		4
        /*0014*/ 	.word	0xfffffffd
	.align		4
        /*0018*/ 	.word	0x00000000
	.align		4
        /*001c*/ 	.word	0xfffffffc


//--------------------- .text._Z17count_even_kernelPiPxi --------------------------
	.section	.text._Z17count_even_kernelPiPxi,"ax",@progbits
	.align	128
        .global         _Z17count_even_kernelPiPxi
        .type           _Z17count_even_kernelPiPxi,@function
        .size           _Z17count_even_kernelPiPxi,(.L_x_6 - _Z17count_even_kernelPiPxi)
        .other          _Z17count_even_kernelPiPxi,@"STO_CUDA_ENTRY STV_DEFAULT"
_Z17count_even_kernelPiPxi:
.text._Z17count_even_kernelPiPxi:
[----:B------:R-:W-:Y:S01]  /*0000*/  LDC R1, c[0x0][0x37c] ;  /* 0x0000df00ff017b82 */ /* 0x000fe20000000800 */
[----:B------:R-:W0:Y:S01]  /*0010*/  S2R R8, SR_TID.X ;  /* 0x0000000000087919 */ /* 0x000e220000002100 */
[----:B------:R-:W1:Y:S01]  /*0020*/  LDCU UR4, c[0x0][0x360] ;  /* 0x00006c00ff0477ac */ /* 0x000e620008000800 */
[----:B------:R-:W-:Y:S01]  /*0030*/  BSSY.RECONVERGENT B0, `(.L_x_0) ;  /* 0x0000015000007945 */ /* 0x000fe20003800200 */
[----:B------:R-:W-:Y:S01]  /*0040*/  CS2R R10, SRZ ;  /* 0x00000000000a7805 */ /* 0x000fe2000001ff00 */
[----:B------:R-:W0:Y:S01]  /*0050*/  S2R R9, SR_CTAID.X ;  /* 0x0000000000097919 */ /* 0x000e220000002500 */
[----:B------:R-:W2:Y:S01]  /*0060*/  LDCU UR5, c[0x0][0x390] ;  /* 0x00007200ff0577ac */ /* 0x000ea20008000800 */
[----:B------:R-:W3:Y:S01]  /*0070*/  LDCU.64 UR6, c[0x0][0x358] ;  /* 0x00006b00ff0677ac */ /* 0x000ee20008000a00 */
[----:B-1----:R-:W-:Y:S02]  /*0080*/  IMAD.U32 R6, RZ, RZ, UR4 ;  /* 0x00000004ff067e24 */ /* 0x002fe4000f8e00ff */
[----:B0-----:R-:W-:-:S05]  /*0090*/  IMAD R0, R9, UR4, R8 ;  /* 0x0000000409007c24 */ /* 0x001fca000f8e0208 */
[----:B--2---:R-:W-:-:S13]  /*00a0*/  ISETP.GE.AND P0, PT, R0, UR5, PT ;  /* 0x0000000500007c0c */ /* 0x004fda000bf06270 */
[----:B---3--:R-:W-:Y:S05]  /*00b0*/  @P0 BRA `(.L_x_1) ;  /* 0x0000000000300947 */ /* 0x008fea0003800000 */
[----:B------:R-:W0:Y:S01]  /*00c0*/  LDC.64 R4, c[0x0][0x380] ;  /* 0x0000e000ff047b82 */ /* 0x000e220000000a00 */
[----:B------:R-:W1:Y:S01]  /*00d0*/  LDCU UR4, c[0x0][0x370] ;  /* 0x00006e00ff0477ac */ /* 0x000e620008000800 */
[----:B------:R-:W-:Y:S01]  /*00e0*/  CS2R R10, SRZ ;  /* 0x00000000000a7805 */ /* 0x000fe2000001ff00 */
[----:B-1----:R-:W-:-:S07]  /*00f0*/  IMAD R13, R6, UR4, RZ ;  /* 0x00000004060d7c24 */ /* 0x002fce000f8e02ff */
.L_x_2:
[----:B0-----:R-:W-:-:S06]  /*0100*/  IMAD.WIDE R2, R0, 0x4, R4 ;  /* 0x0000000400027825 */ /* 0x001fcc00078e0204 */
[----:B------:R-:W2:Y:S01]  /*0110*/  LDG.E R2, desc[UR6][R2.64] ;  /* 0x0000000602027981 */ /* 0x000ea2000c1e1900 */
[----:B------:R-:W-:-:S05]  /*0120*/  IMAD.IADD R0, R13, 0x1, R0 ;  /* 0x000000010d007824 */ /* 0x000fca00078e0200 */
[----:B------:R-:W-:Y:S02]  /*0130*/  ISETP.GE.AND P0, PT, R0, UR5, PT ;  /* 0x0000000500007c0c */ /* 0x000fe4000bf06270 */
[----:B--2---:R-:W-:-:S04]  /*0140*/  LOP3.LUT R7, R2, 0x1, RZ, 0xc, !PT ;  /* 0x0000000102077812 */ /* 0x004fc800078e0cff */
[----:B------:R-:W-:-:S05]  /*0150*/  IADD3 R10, P1, PT, R7, R10, RZ ;  /* 0x0000000a070a7210 */ /* 0x000fca0007f3e0ff */
[----:B------:R-:W-:Y:S02]  /*0160*/  IMAD.X R11, RZ, RZ, R11, P1 ;  /* 0x000000ffff0b7224 */ /* 0x000fe400008e060b */
[----:B------:R-:W-:Y:S06]  /*0170*/  @!P0 BRA `(.L_x_2) ;  /* 0xfffffffc00e08947 */ /* 0x000fec000383ffff */
.L_x_1:
[----:B------:R-:W-:Y:S05]  /*0180*/  BSYNC.RECONVERGENT B0 ;  /* 0x0000000000007941 */ /* 0x000fea0003800200 */
.L_x_0:
[----:B------:R-:W0:Y:S01]  /*0190*/  S2UR UR5, SR_CgaCtaId ;  /* 0x00000000000579c3 */ /* 0x000e220000008800 */
[----:B------:R-:W-:Y:S01]  /*01a0*/  UMOV UR4, 0x400 ;  /* 0x0000040000047882 */ /* 0x000fe20000000000 */
[----:B------:R-:W-:Y:S01]  /*01b0*/  ISETP.GE.U32.AND P1, PT, R6, 0x2, PT ;  /* 0x000000020600780c */ /* 0x000fe20003f26070 */
[----:B------:R-:W-:Y:S01]  /*01c0*/  IMAD.MOV.U32 R2, RZ, RZ, R10 ;  /* 0x000000ffff027224 */ /* 0x000fe200078e000a */
[----:B------:R-:W-:Y:S01]  /*01d0*/  ISETP.NE.AND P0, PT, R8, RZ, PT ;  /* 0x000000ff0800720c */ /* 0x000fe20003f05270 */
[----:B------:R-:W-:Y:S01]  /*01e0*/  IMAD.MOV.U32 R3, RZ, RZ, R11 ;  /* 0x000000ffff037224 */ /* 0x000fe200078e000b */
[----:B0-----:R-:W-:-:S06]  /*01f0*/  ULEA UR4, UR5, UR4, 0x18 ;  /* 0x0000000405047291 */ /* 0x001fcc000f8ec0ff */
[----:B------:R-:W-:-:S05]  /*0200*/  LEA R7, R8, UR4, 0x3 ;  /* 0x0000000408077c11 */ /* 0x000fca000f8e18ff */
[----:B------:R0:W-:Y:S01]  /*0210*/  STS.64 [R7], R2 ;  /* 0x0000000207007388 */ /* 0x0001e20000000a00 */
[----:B------:R-:W-:Y:S06]  /*0220*/  BAR.SYNC.DEFER_BLOCKING 0x0 ;  /* 0x0000000000007b1d */ /* 0x000fec0000010000 */
[----:B------:R-:W-:Y:S05]  /*0230*/  @!P1 BRA `(.L_x_3) ;  /* 0x0000000000309947 */ /* 0x000fea0003800000 */
.L_x_4:
[----:B------:R-:W-:-:S04]  /*0240*/  SHF.R.U32.HI R10, RZ, 0x1, R6 ;  /* 0x00000001ff0a7819 */ /* 0x000fc80000011606 */
[----:B------:R-:W-:-:S13]  /*0250*/  ISETP.GE.U32.AND P1, PT, R8, R10, PT ;  /* 0x0000000a0800720c */ /* 0x000fda0003f26070 */
[----:B------:R-:W-:Y:S01]  /*0260*/  @!P1 IMAD R0, R10, 0x8, R7 ;  /* 0x000000080a009824 */ /* 0x000fe200078e0207 */
[----:B------:R-:W-:Y:S04]  /*0270*/  @!P1 LDS.64 R4, [R7] ;  /* 0x0000000007049984 */ /* 0x000fe80000000a00 */
[----:B0-----:R-:W0:Y:S02]  /*0280*/  @!P1 LDS.64 R2, [R0] ;  /* 0x0000000000029984 */ /* 0x001e240000000a00 */
[----:B0-----:R-:W-:-:S05]  /*0290*/  @!P1 IADD3 R2, P2, PT, R2, R4, RZ ;  /* 0x0000000402029210 */ /* 0x001fca0007f5e0ff */
[----:B------:R-:W-:-:S05]  /*02a0*/  @!P1 IMAD.X R3, R3, 0x1, R5, P2 ;  /* 0x0000000103039824 */ /* 0x000fca00010e0605 */
[----:B------:R1:W-:Y:S01]  /*02b0*/  @!P1 STS.64 [R7], R2 ;  /* 0x0000000207009388 */ /* 0x0003e20000000a00 */
[----:B------:R-:W-:Y:S01]  /*02c0*/  BAR.SYNC.DEFER_BLOCKING 0x0 ;  /* 0x0000000000007b1d */ /* 0x000fe20000010000 */
[----:B------:R-:W-:Y:S01]  /*02d0*/  ISETP.GT.U32.AND P1, PT, R6, 0x3, PT ;  /* 0x000000030600780c */ /* 0x000fe20003f24070 */
[----:B------:R-:W-:-:S12]  /*02e0*/  IMAD.MOV.U32 R6, RZ, RZ, R10 ;  /* 0x000000ffff067224 */ /* 0x000fd800078e000a */
[----:B-1----:R-:W-:Y:S05]  /*02f0*/  @P1 BRA `(.L_x_4) ;  /* 0xfffffffc00d01947 */ /* 0x002fea000383ffff */
.L_x_3:
[----:B------:R-:W-:Y:S05]  /*0300*/  @P0 EXIT ;  /* 0x000000000000094d */ /* 0x000fea0003800000 */
[----:B------:R-:W1:Y:S01]  /*0310*/  S2UR UR5, SR_CgaCtaId ;  /* 0x00000000000579c3 */ /* 0x000e620000008800 */
[----:B------:R-:W-:-:S07]  /*0320*/  UMOV UR4, 0x400 ;  /* 0x0000040000047882 */ /* 0x000fce0000000000 */
[----:B------:R-:W2:Y:S01]  /*0330*/  LDC.64 R4, c[0x0][0x388] ;  /* 0x0000e200ff047b82 */ /* 0x000ea20000000a00 */
[----:B-1----:R-:W-:Y:S01]  /*0340*/  ULEA UR4, UR5, UR4, 0x18 ;  /* 0x0000000405047291 */ /* 0x002fe2000f8ec0ff */
[----:B--2---:R-:W-:-:S08]  /*0350*/  IMAD.WIDE.U32 R4, R9, 0x8, R4 ;  /* 0x0000000809047825 */ /* 0x004fd000078e0004 */
[----:B0-----:R-:W0:Y:S04]  /*0360*/  LDS.64 R2, [UR4] ;  /* 0x00000004ff027984 */ /* 0x001e280008000a00 */
[----:B0-----:R-:W-:Y:S01]  /*0370*/  STG.E.64 desc[UR6][R4.64], R2 ;  /* 0x0000000204007986 */ /* 0x001fe2000c101b06 */
[----:B------:R-:W-:Y:S05]  /*0380*/  EXIT ;  /* 0x000000000000794d */ /* 0x000fea0003800000 */
.L_x_5:
[----:B------:R-:W-:-:S00]  /*0390*/  BRA `(.L_x_5) ;  /* 0xfffffffc00fc7947 */ /* 0x000fc0000383ffff */
[----:B------:R-:W-:-:S00]  /*03a0*/  NOP ;  /* 0x0000000000007918 */ /* 0x000fc00000000000 */
        /* <DEDUP_REMOVED lines=13> */
.L_x_6:


//--------------------- .nv.shared._Z17count_even_kernelPiPxi --------------------------
	.section	.nv.shared._Z17count_even_kernelPiPxi,"aw",@nobits
	.sectionflags	@""
	.align	8
.nv.shared._Z17count_even_kernelPiPxi:
	.zero		5120


//--------------------- .nv.shared.reserved.0     --------------------------
	.section	.nv.shared.reserved.0,"aw",@nobits
	.weak		__nv_reservedSMEM_offset_0_alias
	.size		__nv_reservedSMEM_offset_0_alias, 0, 64
	.other		__nv_reservedSMEM_offset_0_alias,@"STO_CUDA_RESERVED_SHARED STV_DEFAULT"
__nv_reservedSMEM_offset_0_alias:
	.zero		0
	.zero		64


//--------------------- .nv.constant0._Z17count_even_kernelPiPxi --------------------------
	.section	.nv.constant0._Z17count_even_kernelPiPxi,"a",@progbits
	.sectionflags	@""
	.align	4
.nv.constant0._Z17count_even_kernelPiPxi:
	.zero		916


//--------------------- SYMBOLS --------------------------

	.type		.nv.reservedSmem.offset0,@object
	.size		.nv.reservedSmem.offset0,0x4
	.type		.nv.reservedSmem.cap,@object
	.size		.nv.reservedSmem.cap,0x4
